//
// Generated by NVIDIA NVVM Compiler
//
// Compiler Build ID: CL-36424714
// Cuda compilation tools, release 13.0, V13.0.88
// Based on NVVM 20.0.0
//

.version 9.0
.target sm_100
.address_size 64

	// .globl	_Z13sunday_kernelPiiS_iS_S_i

.visible .entry _Z13sunday_kernelPiiS_iS_S_i(
	.param .u64 .ptr .align 1 _Z13sunday_kernelPiiS_iS_S_i_param_0,
	.param .u32 _Z13sunday_kernelPiiS_iS_S_i_param_1,
	.param .u64 .ptr .align 1 _Z13sunday_kernelPiiS_iS_S_i_param_2,
	.param .u32 _Z13sunday_kernelPiiS_iS_S_i_param_3,
	.param .u64 .ptr .align 1 _Z13sunday_kernelPiiS_iS_S_i_param_4,
	.param .u64 .ptr .align 1 _Z13sunday_kernelPiiS_iS_S_i_param_5,
	.param .u32 _Z13sunday_kernelPiiS_iS_S_i_param_6
)
{
	.reg .pred 	%p<11>;
	.reg .b32 	%r<48>;
	.reg .b64 	%rd<21>;

	ld.param.u64 	%rd7, [_Z13sunday_kernelPiiS_iS_S_i_param_0];
	ld.param.u64 	%rd5, [_Z13sunday_kernelPiiS_iS_S_i_param_2];
	ld.param.u32 	%r20, [_Z13sunday_kernelPiiS_iS_S_i_param_3];
	ld.param.u64 	%rd8, [_Z13sunday_kernelPiiS_iS_S_i_param_4];
	ld.param.u64 	%rd6, [_Z13sunday_kernelPiiS_iS_S_i_param_5];
	ld.param.u32 	%r21, [_Z13sunday_kernelPiiS_iS_S_i_param_6];
	cvta.to.global.u64 	%rd1, %rd8;
	cvta.to.global.u64 	%rd2, %rd7;
	mov.u32 	%r22, %tid.x;
	mov.u32 	%r23, %ctaid.x;
	mov.u32 	%r24, %ntid.x;
	mad.lo.s32 	%r1, %r23, %r24, %r22;
	shr.s32 	%r25, %r21, 31;
	shr.u32 	%r26, %r25, 26;
	add.s32 	%r27, %r21, %r26;
	shr.s32 	%r28, %r27, 6;
	setp.ge.s32 	%p1, %r1, %r28;
	@%p1 bra 	$L__BB0_16;
	sub.s32 	%r2, 65, %r20;
	setp.lt.s32 	%p2, %r2, 1;
	@%p2 bra 	$L__BB0_16;
	setp.lt.s32 	%p3, %r20, 1;
	mul.lo.s32 	%r3, %r2, %r1;
	@%p3 bra 	$L__BB0_12;
	shl.b32 	%r4, %r1, 6;
	cvta.to.global.u64 	%rd3, %rd5;
	cvta.to.global.u64 	%rd4, %rd6;
	mov.b32 	%r44, 0;
$L__BB0_4:
	add.s32 	%r6, %r44, %r4;
	mov.b32 	%r41, 0;
	mov.u32 	%r42, %r6;
$L__BB0_5:
	mul.wide.s32 	%rd11, %r42, 4;
	add.s64 	%rd12, %rd2, %rd11;
	ld.global.u32 	%r34, [%rd12];
	mul.wide.u32 	%rd13, %r41, 4;
	add.s64 	%rd14, %rd3, %rd13;
	ld.global.u32 	%r35, [%rd14];
	setp.eq.s32 	%p6, %r34, %r35;
	@%p6 bra 	$L__BB0_8;
	add.s32 	%r36, %r6, %r20;
	mul.wide.s32 	%rd15, %r36, 4;
	add.s64 	%rd16, %rd2, %rd15;
	ld.global.u32 	%r9, [%rd16];
	setp.eq.s32 	%p7, %r9, 0;
	@%p7 bra 	$L__BB0_16;
	mul.wide.s32 	%rd17, %r9, 4;
	add.s64 	%rd18, %rd4, %rd17;
	ld.global.u32 	%r37, [%rd18+-260];
	add.s32 	%r44, %r37, %r44;
	mov.u32 	%r43, %r41;
	bra.uni 	$L__BB0_9;
$L__BB0_8:
	add.s32 	%r41, %r41, 1;
	add.s32 	%r42, %r42, 1;
	setp.ne.s32 	%p8, %r41, %r20;
	mov.u32 	%r43, %r20;
	@%p8 bra 	$L__BB0_5;
$L__BB0_9:
	setp.ne.s32 	%p9, %r43, %r20;
	@%p9 bra 	$L__BB0_11;
	add.s32 	%r38, %r44, %r3;
	mul.wide.s32 	%rd19, %r38, 4;
	add.s64 	%rd20, %rd1, %rd19;
	mov.b32 	%r39, 1;
	st.global.u32 	[%rd20], %r39;
	add.s32 	%r44, %r44, 1;
$L__BB0_11:
	setp.lt.s32 	%p10, %r44, %r2;
	@%p10 bra 	$L__BB0_4;
	bra.uni 	$L__BB0_16;
$L__BB0_12:
	mov.b32 	%r47, 0;
$L__BB0_13:
	setp.ne.s32 	%p4, %r20, 0;
	@%p4 bra 	$L__BB0_15;
	add.s32 	%r30, %r47, %r3;
	mul.wide.s32 	%rd9, %r30, 4;
	add.s64 	%rd10, %rd1, %rd9;
	mov.b32 	%r31, 1;
	st.global.u32 	[%rd10], %r31;
	add.s32 	%r47, %r47, 1;
$L__BB0_15:
	setp.lt.s32 	%p5, %r47, %r2;
	@%p5 bra 	$L__BB0_13;
$L__BB0_16:
	ret;

}


// ===== COMPILED SASS (sm_100) =====

	.target	sm_100

	.elftype	@"ET_EXEC"


//--------------------- .note.nv.tkinfo           --------------------------
	.section	.note.nv.tkinfo,"",@"SHT_NOTE"
	.sectionflags	@"SHF_NOTE_NV_TKINFO"
	.tkinfo
        /*0018*/ 	.word	0x00000002
        /*0030*/ 	.string	""
        /*0030*/ 	.string	"ptxas"
        /*0030*/ 	.string	"Cuda compilation tools, release 13.0, V13.0.88"
        /*0030*/ 	.string	"Build cuda_13.0.r13.0/compiler.36424714_0"
        /*0030*/ 	.string	"-arch sm_100 -m 64 "



//--------------------- .note.nv.cuinfo           --------------------------
	.section	.note.nv.cuinfo,"",@"SHT_NOTE"
	.sectionflags	@"SHF_NOTE_NV_CUINFO"
        /*0018*/ 	.short	0x0002
        /*001a*/ 	.short	0x0064
        /*001c*/ 	.short	0x0082
	.zero		2


//--------------------- .nv.info                  --------------------------
	.section	.nv.info,"",@"SHT_CUDA_INFO"
	.align	4


	//----- nvinfo : EIATTR_REGCOUNT
	.align		4
        /*0000*/ 	.byte	0x04, 0x2f
        /*0002*/ 	.short	(.L_1 - .L_0)
	.align		4
.L_0:
        /*0004*/ 	.word	index@(_Z13sunday_kernelPiiS_iS_S_i)
        /*0008*/ 	.word	0x00000014


	//----- nvinfo : EIATTR_FRAME_SIZE
	.align		4
.L_1:
        /*000c*/ 	.byte	0x04, 0x11
        /*000e*/ 	.short	(.L_3 - .L_2)
	.align		4
.L_2:
        /*0010*/ 	.word	index@(_Z13sunday_kernelPiiS_iS_S_i)
        /*0014*/ 	.word	0x00000000


	//----- nvinfo : EIATTR_MIN_STACK_SIZE
	.align		4
.L_3:
        /*0018*/ 	.byte	0x04, 0x12
        /*001a*/ 	.short	(.L_5 - .L_4)
	.align		4
.L_4:
        /*001c*/ 	.word	index@(_Z13sunday_kernelPiiS_iS_S_i)
        /*0020*/ 	.word	0x00000000
.L_5:


//--------------------- .nv.compat                --------------------------
	.section	.nv.compat,"",@"SHT_CUDA_COMPAT_INFO"
	.align	4
        /*0000*/ 	.byte	0x02, 0x09, 0x00, 0x00, 0x02, 0x02, 0x01, 0x00, 0x02, 0x05, 0x05, 0x00, 0x03, 0x07, 0x01, 0x01
        /*0010*/ 	.byte	0x02, 0x03, 0x00, 0x00, 0x02, 0x06, 0x01, 0x00, 0x04, 0x0b, 0x08, 0x00, 0x09, 0x00, 0x00, 0x00
        /*0020*/ 	.byte	0x00, 0x00, 0x00, 0x00


//--------------------- .nv.info._Z13sunday_kernelPiiS_iS_S_i --------------------------
	.section	.nv.info._Z13sunday_kernelPiiS_iS_S_i,"",@"SHT_CUDA_INFO"
	.sectionflags	@""
	.align	4


	//----- nvinfo : EIATTR_CUDA_API_VERSION
	.align		4
        /*0000*/ 	.byte	0x04, 0x37
        /*0002*/ 	.short	(.L_7 - .L_6)
.L_6:
        /*0004*/ 	.word	0x00000082


	//----- nvinfo : EIATTR_KPARAM_INFO
	.align		4
.L_7:
        /*0008*/ 	.byte	0x04, 0x17
        /*000a*/ 	.short	(.L_9 - .L_8)
.L_8:
        /*000c*/ 	.word	0x00000000
        /*0010*/ 	.short	0x0006
        /*0012*/ 	.short	0x0030
        /*0014*/ 	.byte	0x00, 0xf0, 0x11, 0x00


	//----- nvinfo : EIATTR_KPARAM_INFO
	.align		4
.L_9:
        /*0018*/ 	.byte	0x04, 0x17
        /*001a*/ 	.short	(.L_11 - .L_10)
.L_10:
        /*001c*/ 	.word	0x00000000
        /*0020*/ 	.short	0x0005
        /*0022*/ 	.short	0x0028
        /*0024*/ 	.byte	0x00, 0xf5, 0x21, 0x00


	//----- nvinfo : EIATTR_KPARAM_INFO
	.align		4
.L_11:
        /*0028*/ 	.byte	0x04, 0x17
        /*002a*/ 	.short	(.L_13 - .L_12)
.L_12:
        /*002c*/ 	.word	0x00000000
        /*0030*/ 	.short	0x0004
        /*0032*/ 	.short	0x0020
        /*0034*/ 	.byte	0x00, 0xf5, 0x21, 0x00


	//----- nvinfo : EIATTR_KPARAM_INFO
	.align		4
.L_13:
        /*0038*/ 	.byte	0x04, 0x17
        /*003a*/ 	.short	(.L_15 - .L_14)
.L_14:
        /*003c*/ 	.word	0x00000000
        /*0040*/ 	.short	0x0003
        /*0042*/ 	.short	0x0018
        /*0044*/ 	.byte	0x00, 0xf0, 0x11, 0x00


	//----- nvinfo : EIATTR_KPARAM_INFO
	.align		4
.L_15:
        /*0048*/ 	.byte	0x04, 0x17
        /*004a*/ 	.short	(.L_17 - .L_16)
.L_16:
        /*004c*/ 	.word	0x00000000
        /*0050*/ 	.short	0x0002
        /*0052*/ 	.short	0x0010
        /*0054*/ 	.byte	0x00, 0xf5, 0x21, 0x00


	//----- nvinfo : EIATTR_KPARAM_INFO
	.align		4
.L_17:
        /*0058*/ 	.byte	0x04, 0x17
        /*005a*/ 	.short	(.L_19 - .L_18)
.L_18:
        /*005c*/ 	.word	0x00000000
        /*0060*/ 	.short	0x0001
        /*0062*/ 	.short	0x0008
        /*0064*/ 	.byte	0x00, 0xf0, 0x11, 0x00


	//----- nvinfo : EIATTR_KPARAM_INFO
	.align		4
.L_19:
        /*0068*/ 	.byte	0x04, 0x17
        /*006a*/ 	.short	(.L_21 - .L_20)
.L_20:
        /*006c*/ 	.word	0x00000000
        /*0070*/ 	.short	0x0000
        /*0072*/ 	.short	0x0000
        /*0074*/ 	.byte	0x00, 0xf5, 0x21, 0x00


	//----- nvinfo : EIATTR_SPARSE_MMA_MASK
	.align		4
.L_21:
        /*0078*/ 	.byte	0x03, 0x50
        /*007a*/ 	.short	0x0000


	//----- nvinfo : EIATTR_MAXREG_COUNT
	.align		4
        /*007c*/ 	.byte	0x03, 0x1b
        /*007e*/ 	.short	0x00ff


	//----- nvinfo : EIATTR_MERCURY_ISA_VERSION
	.align		4
        /*0080*/ 	.byte	0x03, 0x5f
        /*0082*/ 	.short	0x0101


	//----- nvinfo : EIATTR_VRC_CTA_INIT_COUNT
	.align		4
        /*0084*/ 	.byte	0x02, 0x4a
	.zero		1
	.zero		1


	//----- nvinfo : EIATTR_EXIT_INSTR_OFFSETS
	.align		4
        /*0088*/ 	.byte	0x04, 0x1c
        /*008a*/ 	.short	(.L_23 - .L_22)


	//   ....[0]....
.L_22:
        /*008c*/ 	.word	0x000000a0


	//   ....[1]....
        /*0090*/ 	.word	0x000000e0


	//   ....[2]....
        /*0094*/ 	.word	0x000002f0


	//   ....[3]....
        /*0098*/ 	.word	0x000003e0


	//   ....[4]....
        /*009c*/ 	.word	0x00000490


	//----- nvinfo : EIATTR_CRS_STACK_SIZE
	.align		4
.L_23:
        /*00a0*/ 	.byte	0x04, 0x1e
        /*00a2*/ 	.short	(.L_25 - .L_24)
.L_24:
        /*00a4*/ 	.word	0x00000000


	//----- nvinfo : EIATTR_CBANK_PARAM_SIZE
	.align		4
.L_25:
        /*00a8*/ 	.byte	0x03, 0x19
        /*00aa*/ 	.short	0x0034


	//----- nvinfo : EIATTR_PARAM_CBANK
	.align		4
        /*00ac*/ 	.byte	0x04, 0x0a
        /*00ae*/ 	.short	(.L_27 - .L_26)
	.align		4
.L_26:
        /*00b0*/ 	.word	index@(.nv.constant0._Z13sunday_kernelPiiS_iS_S_i)
        /*00b4*/ 	.short	0x0380
        /*00b6*/ 	.short	0x0034


	//----- nvinfo : EIATTR_SW_WAR
	.align		4
.L_27:
        /*00b8*/ 	.byte	0x04, 0x36
        /*00ba*/ 	.short	(.L_29 - .L_28)
.L_28:
        /*00bc*/ 	.word	0x00000008
.L_29:


//--------------------- .nv.callgraph             --------------------------
	.section	.nv.callgraph,"",@"SHT_CUDA_CALLGRAPH"
	.align	4
	.sectionentsize	8
	.align		4
        /*0000*/ 	.word	0x00000000
	.align		4
        /*0004*/ 	.word	0xffffffff
	.align		4
        /*0008*/ 	.word	0x00000000
	.align		4
        /*000c*/ 	.word	0xfffffffe
	.align		4
        /*0010*/ 	.word	0x00000000
	.align		4
        /*0014*/ 	.word	0xfffffffd
	.align		4
        /*0018*/ 	.word	0x00000000
	.align		4
        /*001c*/ 	.word	0xfffffffc


//--------------------- .text._Z13sunday_kernelPiiS_iS_S_i --------------------------
	.section	.text._Z13sunday_kernelPiiS_iS_S_i,"ax",@progbits
	.align	128
        .global         _Z13sunday_kernelPiiS_iS_S_i
        .type           _Z13sunday_kernelPiiS_iS_S_i,@function
        .size           _Z13sunday_kernelPiiS_iS_S_i,(.L_x_8 - _Z13sunday_kernelPiiS_iS_S_i)
        .other          _Z13sunday_kernelPiiS_iS_S_i,@"STO_CUDA_ENTRY STV_DEFAULT"
_Z13sunday_kernelPiiS_iS_S_i:
.text._Z13sunday_kernelPiiS_iS_S_i:
[----:B------:R-:W-:Y:S01]  /*0000*/  LDC R1, c[0x0][0x37c] ;  /* 0x0000df00ff017b82 */ /* 0x000fe20000000800 */
[----:B------:R-:W0:Y:S01]  /*0010*/  S2R R3, SR_TID.X ;  /* 0x0000000000037919 */ /* 0x000e220000002100 */
[----:B------:R-:W1:Y:S06]  /*0020*/  LDCU UR5, c[0x0][0x3b0] ;  /* 0x00007600ff0577ac */ /* 0x000e6c0008000800 */
[----:B------:R-:W0:Y:S08]  /*0030*/  S2UR UR6, SR_CTAID.X ;  /* 0x00000000000679c3 */ /* 0x000e300000002500 */
[----:B------:R-:W0:Y:S01]  /*0040*/  LDC R0, c[0x0][0x360] ;  /* 0x0000d800ff007b82 */ /* 0x000e220000000800 */
[----:B-1----:R-:W-:-:S04]  /*0050*/  USHF.R.S32.HI UR4, URZ, 0x1f, UR5 ;  /* 0x0000001fff047899 */ /* 0x002fc80008011405 */
[----:B------:R-:W-:-:S04]  /*0060*/  ULEA.HI UR4, UR4, UR5, URZ, 0x6 ;  /* 0x0000000504047291 */ /* 0x000fc8000f8f30ff */
[----:B------:R-:W-:Y:S01]  /*0070*/  USHF.R.S32.HI UR4, URZ, 0x6, UR4 ;  /* 0x00000006ff047899 */ /* 0x000fe20008011404 */
[----:B0-----:R-:W-:-:S05]  /*0080*/  IMAD R3, R0, UR6, R3 ;  /* 0x0000000600037c24 */ /* 0x001fca000f8e0203 */
[----:B------:R-:W-:-:S13]  /*0090*/  ISETP.GE.AND P0, PT, R3, UR4, PT ;  /* 0x0000000403007c0c */ /* 0x000fda000bf06270 */
[----:B------:R-:W-:Y:S05]  /*00a0*/  @P0 EXIT ;  /* 0x000000000000094d */ /* 0x000fea0003800000 */
[----:B------:R-:W0:Y:S02]  /*00b0*/  LDC R4, c[0x0][0x398] ;  /* 0x0000e600ff047b82 */ /* 0x000e240000000800 */
[----:B0-----:R-:W-:-:S04]  /*00c0*/  IADD3 R0, PT, PT, -R4, 0x41, RZ ;  /* 0x0000004104007810 */ /* 0x001fc80007ffe1ff */
[----:B------:R-:W-:-:S13]  /*00d0*/  ISETP.GE.AND P0, PT, R0, 0x1, PT ;  /* 0x000000010000780c */ /* 0x000fda0003f06270 */
[----:B------:R-:W-:Y:S05]  /*00e0*/  @!P0 EXIT ;  /* 0x000000000000894d */ /* 0x000fea0003800000 */
[----:B------:R-:W-:Y:S01]  /*00f0*/  ISETP.GE.AND P0, PT, R4, 0x1, PT ;  /* 0x000000010400780c */ /* 0x000fe20003f06270 */
[----:B------:R-:W0:Y:S01]  /*0100*/  LDCU.64 UR4, c[0x0][0x358] ;  /* 0x00006b00ff0477ac */ /* 0x000e220008000a00 */
[----:B------:R-:W-:-:S11]  /*0110*/  IMAD R2, R3, R0, RZ ;  /* 0x0000000003027224 */ /* 0x000fd600078e02ff */
[----:B------:R-:W-:Y:S05]  /*0120*/  @!P0 BRA `(.L_x_0) ;  /* 0x0000000000b08947 */ /* 0x000fea0003800000 */
[----:B------:R-:W-:Y:S01]  /*0130*/  IMAD.MOV.U32 R5, RZ, RZ, RZ ;  /* 0x000000ffff057224 */ /* 0x000fe200078e00ff */
[----:B------:R-:W1:Y:S06]  /*0140*/  LDCU UR6, c[0x0][0x398] ;  /* 0x00007300ff0677ac */ /* 0x000e6c0008000800 */
.L_x_5:
[----:B--2---:R-:W2:Y:S01]  /*0150*/  LDC R14, c[0x0][0x398] ;  /* 0x0000e600ff0e7b82 */ /* 0x004ea20000000800 */
[----:B------:R-:W-:Y:S02]  /*0160*/  IMAD R4, R3, 0x40, R5 ;  /* 0x0000004003047824 */ /* 0x000fe400078e0205 */
[----:B------:R-:W-:Y:S01]  /*0170*/  HFMA2 R15, -RZ, RZ, 0, 0 ;  /* 0x00000000ff0f7431 */ /* 0x000fe200000001ff */
[----:B------:R-:W-:Y:S01]  /*0180*/  BSSY.RECONVERGENT B0, `(.L_x_1) ;  /* 0x000001c000007945 */ /* 0x000fe20003800200 */
[----:B------:R-:W-:-:S03]  /*0190*/  IMAD.MOV.U32 R17, RZ, RZ, R4 ;  /* 0x000000ffff117224 */ /* 0x000fc600078e0004 */
[----:B------:R-:W3:Y:S08]  /*01a0*/  LDC.64 R6, c[0x0][0x380] ;  /* 0x0000e000ff067b82 */ /* 0x000ef00000000a00 */
[----:B------:R-:W4:Y:S02]  /*01b0*/  LDC.64 R8, c[0x0][0x390] ;  /* 0x0000e400ff087b82 */ /* 0x000f240000000a00 */
.L_x_3:
[----:B---3--:R-:W-:-:S04]  /*01c0*/  IMAD.WIDE R10, R17, 0x4, R6 ;  /* 0x00000004110a7825 */ /* 0x008fc800078e0206 */
[----:B----4-:R-:W-:Y:S02]  /*01d0*/  IMAD.WIDE.U32 R12, R15, 0x4, R8 ;  /* 0x000000040f0c7825 */ /* 0x010fe400078e0008 */
[----:B0-----:R-:W3:Y:S04]  /*01e0*/  LDG.E R10, desc[UR4][R10.64] ;  /* 0x000000040a0a7981 */ /* 0x001ee8000c1e1900 */
[----:B------:R-:W3:Y:S02]  /*01f0*/  LDG.E R13, desc[UR4][R12.64] ;  /* 0x000000040c0d7981 */ /* 0x000ee4000c1e1900 */
[----:B---3--:R-:W-:-:S13]  /*0200*/  ISETP.NE.AND P0, PT, R10, R13, PT ;  /* 0x0000000d0a00720c */ /* 0x008fda0003f05270 */
[----:B------:R-:W-:Y:S05]  /*0210*/  @P0 BRA `(.L_x_2) ;  /* 0x00000000001c0947 */ /* 0x000fea0003800000 */
[----:B-1----:R-:W-:Y:S01]  /*0220*/  IMAD.U32 R10, RZ, RZ, UR6 ;  /* 0x00000006ff0a7e24 */ /* 0x002fe2000f8e00ff */
[----:B------:R-:W-:Y:S02]  /*0230*/  IADD3 R15, PT, PT, R15, 0x1, RZ ;  /* 0x000000010f0f7810 */ /* 0x000fe40007ffe0ff */
[----:B------:R-:W-:Y:S02]  /*0240*/  IADD3 R17, PT, PT, R17, 0x1, RZ ;  /* 0x0000000111117810 */ /* 0x000fe40007ffe0ff */
[----:B------:R-:W-:-:S13]  /*0250*/  ISETP.NE.AND P0, PT, R15, R10, PT ;  /* 0x0000000a0f00720c */ /* 0x000fda0003f05270 */
[----:B------:R-:W-:Y:S05]  /*0260*/  @P0 BRA `(.L_x_3) ;  /* 0xfffffffc00d40947 */ /* 0x000fea000383ffff */
[----:B--2---:R-:W-:Y:S01]  /*0270*/  IMAD.MOV.U32 R15, RZ, RZ, R14 ;  /* 0x000000ffff0f7224 */ /* 0x004fe200078e000e */
[----:B------:R-:W-:Y:S06]  /*0280*/  BRA `(.L_x_4) ;  /* 0x00000000002c7947 */ /* 0x000fec0003800000 */
.L_x_2:
[----:B------:R-:W0:Y:S02]  /*0290*/  LDCU UR7, c[0x0][0x398] ;  /* 0x00007300ff0777ac */ /* 0x000e240008000800 */
[----:B0-----:R-:W-:-:S05]  /*02a0*/  MOV R10, UR7 ;  /* 0x00000007000a7c02 */ /* 0x001fca0008000f00 */
[----:B------:R-:W-:-:S04]  /*02b0*/  IMAD.IADD R9, R4, 0x1, R10 ;  /* 0x0000000104097824 */ /* 0x000fc800078e020a */
[----:B------:R-:W-:-:S05]  /*02c0*/  IMAD.WIDE R6, R9, 0x4, R6 ;  /* 0x0000000409067825 */ /* 0x000fca00078e0206 */
[----:B------:R-:W3:Y:S02]  /*02d0*/  LDG.E R9, desc[UR4][R6.64] ;  /* 0x0000000406097981 */ /* 0x000ee4000c1e1900 */
[----:B---3--:R-:W-:-:S13]  /*02e0*/  ISETP.NE.AND P0, PT, R9, RZ, PT ;  /* 0x000000ff0900720c */ /* 0x008fda0003f05270 */
[----:B-1----:R-:W-:Y:S05]  /*02f0*/  @!P0 EXIT ;  /* 0x000000000000894d */ /* 0x002fea0003800000 */
[----:B------:R-:W0:Y:S02]  /*0300*/  LDC.64 R6, c[0x0][0x3a8] ;  /* 0x0000ea00ff067b82 */ /* 0x000e240000000a00 */
[----:B0-----:R-:W-:-:S06]  /*0310*/  IMAD.WIDE R6, R9, 0x4, R6 ;  /* 0x0000000409067825 */ /* 0x001fcc00078e0206 */
[----:B------:R-:W3:Y:S02]  /*0320*/  LDG.E R6, desc[UR4][R6.64+-0x104] ;  /* 0xfffefc0406067981 */ /* 0x000ee4000c1e1900 */
[----:B---3--:R-:W-:-:S07]  /*0330*/  IADD3 R5, PT, PT, R5, R6, RZ ;  /* 0x0000000605057210 */ /* 0x008fce0007ffe0ff */
.L_x_4:
[----:B------:R-:W-:Y:S05]  /*0340*/  BSYNC.RECONVERGENT B0 ;  /* 0x0000000000007941 */ /* 0x000fea0003800200 */
.L_x_1:
[----:B------:R-:W-:-:S13]  /*0350*/  ISETP.NE.AND P0, PT, R15, R10, PT ;  /* 0x0000000a0f00720c */ /* 0x000fda0003f05270 */
[----:B------:R-:W0:Y:S01]  /*0360*/  @!P0 LDC.64 R6, c[0x0][0x3a0] ;  /* 0x0000e800ff068b82 */ /* 0x000e220000000a00 */
[----:B------:R-:W-:Y:S01]  /*0370*/  @!P0 IMAD.IADD R9, R2, 0x1, R5 ;  /* 0x0000000102098824 */ /* 0x000fe200078e0205 */
[----:B------:R-:W-:Y:S01]  /*0380*/  @!P0 MOV R11, 0x1 ;  /* 0x00000001000b8802 */ /* 0x000fe20000000f00 */
[----:B------:R-:W-:Y:S02]  /*0390*/  @!P0 VIADD R5, R5, 0x1 ;  /* 0x0000000105058836 */ /* 0x000fe40000000000 */
[----:B0-----:R-:W-:-:S05]  /*03a0*/  @!P0 IMAD.WIDE R6, R9, 0x4, R6 ;  /* 0x0000000409068825 */ /* 0x001fca00078e0206 */
[----:B------:R3:W-:Y:S01]  /*03b0*/  @!P0 STG.E desc[UR4][R6.64], R11 ;  /* 0x0000000b06008986 */ /* 0x0007e2000c101904 */
[----:B------:R-:W-:-:S13]  /*03c0*/  ISETP.GE.AND P0, PT, R5, R0, PT ;  /* 0x000000000500720c */ /* 0x000fda0003f06270 */
[----:B---3--:R-:W-:Y:S05]  /*03d0*/  @!P0 BRA `(.L_x_5) ;  /* 0xfffffffc005c8947 */ /* 0x008fea000383ffff */
[----:B------:R-:W-:Y:S05]  /*03e0*/  EXIT ;  /* 0x000000000000794d */ /* 0x000fea0003800000 */
.L_x_0:
[----:B------:R-:W-:Y:S01]  /*03f0*/  ISETP.NE.AND P0, PT, R4, RZ, PT ;  /* 0x000000ff0400720c */ /* 0x000fe20003f05270 */
[----:B------:R-:W-:-:S12]  /*0400*/  HFMA2 R3, -RZ, RZ, 0, 0 ;  /* 0x00000000ff037431 */ /* 0x000fd800000001ff */
[----:B------:R-:W1:Y:S01]  /*0410*/  @!P0 LDC.64 R6, c[0x0][0x3a0] ;  /* 0x0000e800ff068b82 */ /* 0x000e620000000a00 */
[----:B------:R-:W-:-:S07]  /*0420*/  @!P0 IMAD.MOV.U32 R9, RZ, RZ, 0x1 ;  /* 0x00000001ff098424 */ /* 0x000fce00078e00ff */
.L_x_6:
[----:B--2---:R-:W-:Y:S01]  /*0430*/  @!P0 IADD3 R5, PT, PT, R2, R3, RZ ;  /* 0x0000000302058210 */ /* 0x004fe20007ffe0ff */
[----:B------:R-:W-:-:S04]  /*0440*/  @!P0 VIADD R3, R3, 0x1 ;  /* 0x0000000103038836 */ /* 0x000fc80000000000 */
[----:B-1----:R-:W-:Y:S01]  /*0450*/  @!P0 IMAD.WIDE R4, R5, 0x4, R6 ;  /* 0x0000000405048825 */ /* 0x002fe200078e0206 */
[----:B------:R-:W-:-:S04]  /*0460*/  ISETP.GE.AND P1, PT, R3, R0, PT ;  /* 0x000000000300720c */ /* 0x000fc80003f26270 */
[----:B0-----:R2:W-:Y:S09]  /*0470*/  @!P0 STG.E desc[UR4][R4.64], R9 ;  /* 0x0000000904008986 */ /* 0x0015f2000c101904 */
[----:B------:R-:W-:Y:S05]  /*0480*/  @!P1 BRA `(.L_x_6) ;  /* 0xfffffffc00e89947 */ /* 0x000fea000383ffff */
[----:B------:R-:W-:Y:S05]  /*0490*/  EXIT ;  /* 0x000000000000794d */ /* 0x000fea0003800000 */
.L_x_7:
[----:B------:R-:W-:-:S00]  /*04a0*/  BRA `(.L_x_7) ;  /* 0xfffffffc00fc7947 */ /* 0x000fc0000383ffff */
[----:B------:R-:W-:-:S00]  /*04b0*/  NOP ;  /* 0x0000000000007918 */ /* 0x000fc00000000000 */
        /* <DEDUP_REMOVED lines=12> */
.L_x_8:


//--------------------- .nv.shared.reserved.0     --------------------------
	.section	.nv.shared.reserved.0,"aw",@nobits
	.weak		__nv_reservedSMEM_offset_0_alias
	.size		__nv_reservedSMEM_offset_0_alias, 0, 64
	.other		__nv_reservedSMEM_offset_0_alias,@"STO_CUDA_RESERVED_SHARED STV_DEFAULT"
__nv_reservedSMEM_offset_0_alias:
	.zero		0
	.zero		64


//--------------------- .nv.constant0._Z13sunday_kernelPiiS_iS_S_i --------------------------
	.section	.nv.constant0._Z13sunday_kernelPiiS_iS_S_i,"a",@progbits
	.sectionflags	@""
	.align	4
.nv.constant0._Z13sunday_kernelPiiS_iS_S_i:
	.zero		948


//--------------------- SYMBOLS --------------------------

	.type		.nv.reservedSmem.offset0,@object
	.size		.nv.reservedSmem.offset0,0x4
